//
// Generated by NVIDIA NVVM Compiler
//
// Compiler Build ID: CL-36424714
// Cuda compilation tools, release 13.0, V13.0.88
// Based on NVVM 20.0.0
//

.version 9.0
.target sm_100
.address_size 64

	// .globl	_Z16cuda_entry_pointPi

.visible .entry _Z16cuda_entry_pointPi(
	.param .u64 .ptr .align 1 _Z16cuda_entry_pointPi_param_0
)
{
	.reg .b32 	%r<2>;
	.reg .b64 	%rd<3>;

	ld.param.u64 	%rd1, [_Z16cuda_entry_pointPi_param_0];
	cvta.to.global.u64 	%rd2, %rd1;
	mov.b32 	%r1, 2;
	st.global.u32 	[%rd2], %r1;
	ret;

}


// ===== COMPILED SASS (sm_100) =====

	.target	sm_100

	.elftype	@"ET_EXEC"


//--------------------- .note.nv.tkinfo           --------------------------
	.section	.note.nv.tkinfo,"",@"SHT_NOTE"
	.sectionflags	@"SHF_NOTE_NV_TKINFO"
	.tkinfo
        /*0018*/ 	.word	0x00000002
        /*0030*/ 	.string	""
        /*0030*/ 	.string	"ptxas"
        /*0030*/ 	.string	"Cuda compilation tools, release 13.0, V13.0.88"
        /*0030*/ 	.string	"Build cuda_13.0.r13.0/compiler.36424714_0"
        /*0030*/ 	.string	"-arch sm_100 -m 64 "



//--------------------- .note.nv.cuinfo           --------------------------
	.section	.note.nv.cuinfo,"",@"SHT_NOTE"
	.sectionflags	@"SHF_NOTE_NV_CUINFO"
        /*0018*/ 	.short	0x0002
        /*001a*/ 	.short	0x0064
        /*001c*/ 	.short	0x0082
	.zero		2


//--------------------- .nv.info                  --------------------------
	.section	.nv.info,"",@"SHT_CUDA_INFO"
	.align	4


	//----- nvinfo : EIATTR_REGCOUNT
	.align		4
        /*0000*/ 	.byte	0x04, 0x2f
        /*0002*/ 	.short	(.L_1 - .L_0)
	.align		4
.L_0:
        /*0004*/ 	.word	index@(_Z16cuda_entry_pointPi)
        /*0008*/ 	.word	0x00000008


	//----- nvinfo : EIATTR_FRAME_SIZE
	.align		4
.L_1:
        /*000c*/ 	.byte	0x04, 0x11
        /*000e*/ 	.short	(.L_3 - .L_2)
	.align		4
.L_2:
        /*0010*/ 	.word	index@(_Z16cuda_entry_pointPi)
        /*0014*/ 	.word	0x00000000


	//----- nvinfo : EIATTR_MIN_STACK_SIZE
	.align		4
.L_3:
        /*0018*/ 	.byte	0x04, 0x12
        /*001a*/ 	.short	(.L_5 - .L_4)
	.align		4
.L_4:
        /*001c*/ 	.word	index@(_Z16cuda_entry_pointPi)
        /*0020*/ 	.word	0x00000000
.L_5:


//--------------------- .nv.compat                --------------------------
	.section	.nv.compat,"",@"SHT_CUDA_COMPAT_INFO"
	.align	4
        /*0000*/ 	.byte	0x02, 0x09, 0x00, 0x00, 0x02, 0x02, 0x01, 0x00, 0x02, 0x05, 0x05, 0x00, 0x03, 0x07, 0x01, 0x01
        /*0010*/ 	.byte	0x02, 0x03, 0x00, 0x00, 0x02, 0x06, 0x01, 0x00, 0x04, 0x0b, 0x08, 0x00, 0x09, 0x00, 0x00, 0x00
        /*0020*/ 	.byte	0x00, 0x00, 0x00, 0x00


//--------------------- .nv.info._Z16cuda_entry_pointPi --------------------------
	.section	.nv.info._Z16cuda_entry_pointPi,"",@"SHT_CUDA_INFO"
	.sectionflags	@""
	.align	4


	//----- nvinfo : EIATTR_CUDA_API_VERSION
	.align		4
        /*0000*/ 	.byte	0x04, 0x37
        /*0002*/ 	.short	(.L_7 - .L_6)
.L_6:
        /*0004*/ 	.word	0x00000082


	//----- nvinfo : EIATTR_KPARAM_INFO
	.align		4
.L_7:
        /*0008*/ 	.byte	0x04, 0x17
        /*000a*/ 	.short	(.L_9 - .L_8)
.L_8:
        /*000c*/ 	.word	0x00000000
        /*0010*/ 	.short	0x0000
        /*0012*/ 	.short	0x0000
        /*0014*/ 	.byte	0x00, 0xf5, 0x21, 0x00


	//----- nvinfo : EIATTR_SPARSE_MMA_MASK
	.align		4
.L_9:
        /*0018*/ 	.byte	0x03, 0x50
        /*001a*/ 	.short	0x0000


	//----- nvinfo : EIATTR_MAXREG_COUNT
	.align		4
        /*001c*/ 	.byte	0x03, 0x1b
        /*001e*/ 	.short	0x00ff


	//----- nvinfo : EIATTR_MERCURY_ISA_VERSION
	.align		4
        /*0020*/ 	.byte	0x03, 0x5f
        /*0022*/ 	.short	0x0101


	//----- nvinfo : EIATTR_VRC_CTA_INIT_COUNT
	.align		4
        /*0024*/ 	.byte	0x02, 0x4a
	.zero		1
	.zero		1


	//----- nvinfo : EIATTR_EXIT_INSTR_OFFSETS
	.align		4
        /*0028*/ 	.byte	0x04, 0x1c
        /*002a*/ 	.short	(.L_11 - .L_10)


	//   ....[0]....
.L_10:
        /*002c*/ 	.word	0x00000050


	//----- nvinfo : EIATTR_CBANK_PARAM_SIZE
	.align		4
.L_11:
        /*0030*/ 	.byte	0x03, 0x19
        /*0032*/ 	.short	0x0008


	//----- nvinfo : EIATTR_PARAM_CBANK
	.align		4
        /*0034*/ 	.byte	0x04, 0x0a
        /*0036*/ 	.short	(.L_13 - .L_12)
	.align		4
.L_12:
        /*0038*/ 	.word	index@(.nv.constant0._Z16cuda_entry_pointPi)
        /*003c*/ 	.short	0x0380
        /*003e*/ 	.short	0x0008


	//----- nvinfo : EIATTR_SW_WAR
	.align		4
.L_13:
        /*0040*/ 	.byte	0x04, 0x36
        /*0042*/ 	.short	(.L_15 - .L_14)
.L_14:
        /*0044*/ 	.word	0x00000008
.L_15:


//--------------------- .nv.callgraph             --------------------------
	.section	.nv.callgraph,"",@"SHT_CUDA_CALLGRAPH"
	.align	4
	.sectionentsize	8
	.align		4
        /*0000*/ 	.word	0x00000000
	.align		4
        /*0004*/ 	.word	0xffffffff
	.align		4
        /*0008*/ 	.word	0x00000000
	.align		4
        /*000c*/ 	.word	0xfffffffe
	.align		4
        /*0010*/ 	.word	0x00000000
	.align		4
        /*0014*/ 	.word	0xfffffffd
	.align		4
        /*0018*/ 	.word	0x00000000
	.align		4
        /*001c*/ 	.word	0xfffffffc


//--------------------- .text._Z16cuda_entry_pointPi --------------------------
	.section	.text._Z16cuda_entry_pointPi,"ax",@progbits
	.align	128
        .global         _Z16cuda_entry_pointPi
        .type           _Z16cuda_entry_pointPi,@function
        .size           _Z16cuda_entry_pointPi,(.L_x_1 - _Z16cuda_entry_pointPi)
        .other          _Z16cuda_entry_pointPi,@"STO_CUDA_ENTRY STV_DEFAULT"
_Z16cuda_entry_pointPi:
.text._Z16cuda_entry_pointPi:
[----:B------:R-:W-:Y:S08]  /*0000*/  LDC R1, c[0x0][0x37c] ;  /* 0x0000df00ff017b82 */ /* 0x000ff00000000800 */
[----:B------:R-:W0:Y:S01]  /*0010*/  LDC.64 R2, c[0x0][0x380] ;  /* 0x0000e000ff027b82 */ /* 0x000e220000000a00 */
[----:B------:R-:W0:Y:S01]  /*0020*/  LDCU.64 UR4, c[0x0][0x358] ;  /* 0x00006b00ff0477ac */ /* 0x000e220008000a00 */
[----:B------:R-:W-:-:S05]  /*0030*/  HFMA2 R5, -RZ, RZ, 0, 1.1920928955078125e-07 ;  /* 0x00000002ff057431 */ /* 0x000fca00000001ff */
[----:B0-----:R-:W-:Y:S01]  /*0040*/  STG.E desc[UR4][R2.64], R5 ;  /* 0x0000000502007986 */ /* 0x001fe2000c101904 */
[----:B------:R-:W-:Y:S05]  /*0050*/  EXIT ;  /* 0x000000000000794d */ /* 0x000fea0003800000 */
.L_x_0:
[----:B------:R-:W-:-:S00]  /*0060*/  BRA `(.L_x_0) ;  /* 0xfffffffc00fc7947 */ /* 0x000fc0000383ffff */
[----:B------:R-:W-:-:S00]  /*0070*/  NOP ;  /* 0x0000000000007918 */ /* 0x000fc00000000000 */
        /* <DEDUP_REMOVED lines=8> */
.L_x_1:


//--------------------- .nv.shared.reserved.0     --------------------------
	.section	.nv.shared.reserved.0,"aw",@nobits
	.weak		__nv_reservedSMEM_offset_0_alias
	.size		__nv_reservedSMEM_offset_0_alias, 0, 64
	.other		__nv_reservedSMEM_offset_0_alias,@"STO_CUDA_RESERVED_SHARED STV_DEFAULT"
__nv_reservedSMEM_offset_0_alias:
	.zero		0
	.zero		64


//--------------------- .nv.constant0._Z16cuda_entry_pointPi --------------------------
	.section	.nv.constant0._Z16cuda_entry_pointPi,"a",@progbits
	.sectionflags	@""
	.align	4
.nv.constant0._Z16cuda_entry_pointPi:
	.zero		904


//--------------------- SYMBOLS --------------------------

	.type		.nv.reservedSmem.offset0,@object
	.size		.nv.reservedSmem.offset0,0x4
